	.headerflags	@"EF_CUDA_TEXMODE_UNIFIED EF_CUDA_64BIT_ADDRESS EF_CUDA_ACCELERATORS EF_CUDA_SM90 EF_CUDA_VIRTUAL_SM(EF_CUDA_SM90)"
	.elftype	@"ET_EXEC"


//--------------------- .nv.info                  --------------------------
	.section	.nv.info,"",@"SHT_CUDA_INFO"
	.align	4


	//----- nvinfo : EIATTR_REGCOUNT
	.align		4
        /*0000*/ 	.byte	0x04, 0x2f
        /*0002*/ 	.short	(.L_1 - .L_0)
	.align		4
.L_0:
        /*0004*/ 	.word	index@(triton_poi_fused__native_batch_norm_legit_no_training__unsafe_index_add_mul_sigmoid_24)
        /*0008*/ 	.word	0x00000010


	//----- nvinfo : EIATTR_MIN_STACK_SIZE
	.align		4
.L_1:
        /*000c*/ 	.byte	0x04, 0x12
        /*000e*/ 	.short	(.L_3 - .L_2)
	.align		4
.L_2:
        /*0010*/ 	.word	index@(triton_poi_fused__native_batch_norm_legit_no_training__unsafe_index_add_mul_sigmoid_24)
        /*0014*/ 	.word	0x00000000


	//----- nvinfo : EIATTR_FRAME_SIZE
	.align		4
.L_3:
        /*0018*/ 	.byte	0x04, 0x11
        /*001a*/ 	.short	(.L_5 - .L_4)
	.align		4
.L_4:
        /*001c*/ 	.word	index@(triton_poi_fused__native_batch_norm_legit_no_training__unsafe_index_add_mul_sigmoid_24)
        /*0020*/ 	.word	0x00000000


	//----- nvinfo : EIATTR_MIN_STACK_SIZE
	.align		4
.L_5:
        /*0024*/ 	.byte	0x04, 0x12
        /*0026*/ 	.short	(.L_7 - .L_6)
	.align		4
.L_6:
        /*0028*/ 	.word	index@(triton_poi_fused__native_batch_norm_legit_no_training__unsafe_index_add_mul_sigmoid_24)
        /*002c*/ 	.word	0x00000000
.L_7:


//--------------------- .nv.info.triton_poi_fused__native_batch_norm_legit_no_training__unsafe_index_add_mul_sigmoid_24 --------------------------
	.section	.nv.info.triton_poi_fused__native_batch_norm_legit_no_training__unsafe_index_add_mul_sigmoid_24,"",@"SHT_CUDA_INFO"
	.sectionflags	@""
	.align	4


	//----- nvinfo : EIATTR_CUDA_API_VERSION
	.align		4
        /*0000*/ 	.byte	0x04, 0x37
        /*0002*/ 	.short	(.L_9 - .L_8)
.L_8:
        /*0004*/ 	.word	0x0000007c


	//----- nvinfo : EIATTR_KPARAM_INFO
	.align		4
.L_9:
        /*0008*/ 	.byte	0x04, 0x17
        /*000a*/ 	.short	(.L_11 - .L_10)
.L_10:
        /*000c*/ 	.word	0x00000000
        /*0010*/ 	.short	0x0005
        /*0012*/ 	.short	0x0028
        /*0014*/ 	.byte	0x00, 0xf0, 0x11, 0x00


	//----- nvinfo : EIATTR_KPARAM_INFO
	.align		4
.L_11:
        /*0018*/ 	.byte	0x04, 0x17
        /*001a*/ 	.short	(.L_13 - .L_12)
.L_12:
        /*001c*/ 	.word	0x00000000
        /*0020*/ 	.short	0x0004
        /*0022*/ 	.short	0x0020
        /*0024*/ 	.byte	0x00, 0xf4, 0x21, 0x00


	//----- nvinfo : EIATTR_KPARAM_INFO
	.align		4
.L_13:
        /*0028*/ 	.byte	0x04, 0x17
        /*002a*/ 	.short	(.L_15 - .L_14)
.L_14:
        /*002c*/ 	.word	0x00000000
        /*0030*/ 	.short	0x0003
        /*0032*/ 	.short	0x0018
        /*0034*/ 	.byte	0x00, 0xf4, 0x21, 0x00


	//----- nvinfo : EIATTR_KPARAM_INFO
	.align		4
.L_15:
        /*0038*/ 	.byte	0x04, 0x17
        /*003a*/ 	.short	(.L_17 - .L_16)
.L_16:
        /*003c*/ 	.word	0x00000000
        /*0040*/ 	.short	0x0002
        /*0042*/ 	.short	0x0010
        /*0044*/ 	.byte	0x00, 0xf4, 0x21, 0x00


	//----- nvinfo : EIATTR_KPARAM_INFO
	.align		4
.L_17:
        /*0048*/ 	.byte	0x04, 0x17
        /*004a*/ 	.short	(.L_19 - .L_18)
.L_18:
        /*004c*/ 	.word	0x00000000
        /*0050*/ 	.short	0x0001
        /*0052*/ 	.short	0x0008
        /*0054*/ 	.byte	0x00, 0xf4, 0x21, 0x00


	//----- nvinfo : EIATTR_KPARAM_INFO
	.align		4
.L_19:
        /*0058*/ 	.byte	0x04, 0x17
        /*005a*/ 	.short	(.L_21 - .L_20)
.L_20:
        /*005c*/ 	.word	0x00000000
        /*0060*/ 	.short	0x0000
        /*0062*/ 	.short	0x0000
        /*0064*/ 	.byte	0x00, 0xf4, 0x21, 0x00


	//----- nvinfo : EIATTR_SPARSE_MMA_MASK
	.align		4
.L_21:
        /*0068*/ 	.byte	0x03, 0x50
        /*006a*/ 	.short	0x0000


	//----- nvinfo : EIATTR_MAXREG_COUNT
	.align		4
        /*006c*/ 	.byte	0x03, 0x1b
        /*006e*/ 	.short	0x00ff


	//----- nvinfo : EIATTR_EXIT_INSTR_OFFSETS
	.align		4
        /*0070*/ 	.byte	0x04, 0x1c
        /*0072*/ 	.short	(.L_23 - .L_22)


	//   ....[0]....
.L_22:
        /*0074*/ 	.word	0x00000350


	//----- nvinfo : EIATTR_REQNTID
	.align		4
.L_23:
        /*0078*/ 	.byte	0x04, 0x10
        /*007a*/ 	.short	(.L_25 - .L_24)
.L_24:
        /*007c*/ 	.word	0x00000080
        /*0080*/ 	.word	0x00000001
        /*0084*/ 	.word	0x00000001


	//----- nvinfo : EIATTR_CBANK_PARAM_SIZE
	.align		4
.L_25:
        /*0088*/ 	.byte	0x03, 0x19
        /*008a*/ 	.short	0x002c


	//----- nvinfo : EIATTR_PARAM_CBANK
	.align		4
        /*008c*/ 	.byte	0x04, 0x0a
        /*008e*/ 	.short	(.L_27 - .L_26)
	.align		4
.L_26:
        /*0090*/ 	.word	index@(.nv.constant0.triton_poi_fused__native_batch_norm_legit_no_training__unsafe_index_add_mul_sigmoid_24)
        /*0094*/ 	.short	0x0210
        /*0096*/ 	.short	0x002c


	//----- nvinfo : EIATTR_SW_WAR
	.align		4
.L_27:
        /*0098*/ 	.byte	0x04, 0x36
        /*009a*/ 	.short	(.L_29 - .L_28)
.L_28:
        /*009c*/ 	.word	0x00000008
.L_29:


//--------------------- .nv.callgraph             --------------------------
	.section	.nv.callgraph,"",@"SHT_CUDA_CALLGRAPH"
	.align	4
	.sectionentsize	8
	.align		4
        /*0000*/ 	.word	0x00000000
	.align		4
        /*0004*/ 	.word	0xffffffff
	.align		4
        /*0008*/ 	.word	0x00000000
	.align		4
        /*000c*/ 	.word	0xfffffffe
	.align		4
        /*0010*/ 	.word	0x00000000
	.align		4
        /*0014*/ 	.word	0xfffffffd
	.align		4
        /*0018*/ 	.word	0x00000000
	.align		4
        /*001c*/ 	.word	0xfffffffc


//--------------------- .text.triton_poi_fused__native_batch_norm_legit_no_training__unsafe_index_add_mul_sigmoid_24 --------------------------
	.section	.text.triton_poi_fused__native_batch_norm_legit_no_training__unsafe_index_add_mul_sigmoid_24,"ax",@progbits
	.align	128
        .global         triton_poi_fused__native_batch_norm_legit_no_training__unsafe_index_add_mul_sigmoid_24
        .type           triton_poi_fused__native_batch_norm_legit_no_training__unsafe_index_add_mul_sigmoid_24,@function
        .size           triton_poi_fused__native_batch_norm_legit_no_training__unsafe_index_add_mul_sigmoid_24,(.L_x_1 - triton_poi_fused__native_batch_norm_legit_no_training__unsafe_index_add_mul_sigmoid_24)
        .other          triton_poi_fused__native_batch_norm_legit_no_training__unsafe_index_add_mul_sigmoid_24,@"STO_CUDA_ENTRY STV_DEFAULT"
triton_poi_fused__native_batch_norm_legit_no_training__unsafe_index_add_mul_sigmoid_24:
.text.triton_poi_fused__native_batch_norm_legit_no_training__unsafe_index_add_mul_sigmoid_24:
[----:B------:R-:W-:Y:S01]  /*0000*/  LDC R1, c[0x0][0x28] ;  /* 0x00000a00ff017b82 */ /* 0x000fe20000000800 */
[----:B------:R-:W1:Y:S07]  /*0010*/  S2R R0, SR_TID.X ;  /* 0x0000000000007919 */ /* 0x000e6e0000002100 */
[----:B------:R-:W2:Y:S01]  /*0020*/  LDC.64 R6, c[0x0][0x210] ;  /* 0x00008400ff067b82 */ /* 0x000ea20000000a00 */
[----:B------:R-:W-:Y:S01]  /*0030*/  ULDC.64 UR4, c[0x0][0x208] ;  /* 0x0000820000047ab9 */ /* 0x000fe20000000a00 */
[----:B------:R-:W-:Y:S01]  /*0040*/  ULDC.64 UR6, c[0x0][0x218] ;  /* 0x0000860000067ab9 */ /* 0x000fe20000000a00 */
[----:B------:R-:W3:Y:S01]  /*0050*/  S2R R9, SR_CTAID.X ;  /* 0x0000000000097919 */ /* 0x000ee20000002500 */
[----:B------:R-:W-:Y:S01]  /*0060*/  ULDC.64 UR8, c[0x0][0x228] ;  /* 0x00008a0000087ab9 */ /* 0x000fe20000000a00 */
[----:B-1----:R-:W-:-:S05]  /*0070*/  LOP3.LUT R0, R0, 0x7f, RZ, 0xc0, !PT ;  /* 0x0000007f00007812 */ /* 0x002fca00078ec0ff */
[----:B---3--:R-:W-:-:S05]  /*0080*/  IMAD R0, R9, 0x80, R0 ;  /* 0x0000008009007824 */ /* 0x008fca00078e0200 */
[----:B------:R-:W-:-:S04]  /*0090*/  SHF.R.S32.HI R3, RZ, 0x1f, R0 ;  /* 0x0000001fff037819 */ /* 0x000fc80000011400 */
[----:B------:R-:W-:-:S04]  /*00a0*/  LEA.HI R3, R3, R0, RZ, 0x3 ;  /* 0x0000000003037211 */ /* 0x000fc800078f18ff */
[----:B------:R-:W-:Y:S02]  /*00b0*/  SHF.R.S32.HI R2, RZ, 0x3, R3 ;  /* 0x00000003ff027819 */ /* 0x000fe40000011403 */
[----:B------:R-:W-:Y:S02]  /*00c0*/  LOP3.LUT R3, R3, 0xfffffff8, RZ, 0xc0, !PT ;  /* 0xfffffff803037812 */ /* 0x000fe400078ec0ff */
[----:B------:R-:W-:-:S03]  /*00d0*/  LEA.HI R4, R2, R2, RZ, 0x3 ;  /* 0x0000000202047211 */ /* 0x000fc600078f18ff */
[----:B------:R-:W-:Y:S01]  /*00e0*/  IMAD.IADD R3, R0, 0x1, -R3 ;  /* 0x0000000100037824 */ /* 0x000fe200078e0a03 */
[----:B------:R-:W-:-:S05]  /*00f0*/  LOP3.LUT R5, R4, 0xfffffff8, RZ, 0xc0, !PT ;  /* 0xfffffff804057812 */ /* 0x000fca00078ec0ff */
[----:B------:R-:W-:-:S04]  /*0100*/  IMAD.IADD R5, R2, 0x1, -R5 ;  /* 0x0000000102057824 */ /* 0x000fc800078e0a05 */
[----:B--2---:R-:W-:-:S04]  /*0110*/  IMAD.WIDE R4, R5, 0x8, R6 ;  /* 0x0000000805047825 */ /* 0x004fc800078e0206 */
[----:B------:R-:W-:Y:S02]  /*0120*/  IMAD.WIDE R6, R3, 0x8, R6 ;  /* 0x0000000803067825 */ /* 0x000fe400078e0206 */
[----:B------:R-:W2:Y:S01]  /*0130*/  LDG.E.EL.64 R4, desc[UR4][R4.64] ;  /* 0x0000000404047981 */ /* 0x000ea2000c2e1b00 */
[----:B------:R-:W-:Y:S01]  /*0140*/  SHF.R.S32.HI R9, RZ, 0x18, R9 ;  /* 0x00000018ff097819 */ /* 0x000fe20000011409 */
[----:B------:R-:W1:Y:S02]  /*0150*/  LDC.64 R2, c[0x0][0x220] ;  /* 0x00008800ff027b82 */ /* 0x000e640000000a00 */
[----:B------:R-:W3:Y:S01]  /*0160*/  LDG.E.EL.64 R6, desc[UR4][R6.64] ;  /* 0x0000000406067981 */ /* 0x000ee2000c2e1b00 */
[----:B------:R-:W-:-:S04]  /*0170*/  SGXT R9, R9, 0x1 ;  /* 0x000000010909781a */ /* 0x000fc80000000200 */
[----:B------:R-:W-:-:S04]  /*0180*/  LEA.HI R9, R9, R0, RZ, 0x6 ;  /* 0x0000000009097211 */ /* 0x000fc800078f30ff */
[----:B------:R-:W-:-:S05]  /*0190*/  SHF.R.S32.HI R9, RZ, 0x6, R9 ;  /* 0x00000006ff097819 */ /* 0x000fca0000011409 */
[----:B-1----:R-:W-:-:S06]  /*01a0*/  IMAD.WIDE R2, R9, 0x4, R2 ;  /* 0x0000000409027825 */ /* 0x002fcc00078e0202 */
[----:B------:R-:W4:Y:S01]  /*01b0*/  LDG.E.EL R2, desc[UR4][R2.64] ;  /* 0x0000000402027981 */ /* 0x000f22000c2e1900 */
[----:B--2---:R-:W-:Y:S02]  /*01c0*/  SHF.R.U32.HI R13, RZ, 0x1d, R5 ;  /* 0x0000001dff0d7819 */ /* 0x004fe40000011605 */
[----:B---3--:R-:W-:Y:S02]  /*01d0*/  SHF.R.U32.HI R11, RZ, 0x1d, R7 ;  /* 0x0000001dff0b7819 */ /* 0x008fe40000011607 */
[----:B------:R-:W-:Y:S02]  /*01e0*/  LOP3.LUT R13, R13, 0x4, RZ, 0xc0, !PT ;  /* 0x000000040d0d7812 */ /* 0x000fe400078ec0ff */
[----:B------:R-:W-:Y:S02]  /*01f0*/  LOP3.LUT R11, R11, 0x4, RZ, 0xc0, !PT ;  /* 0x000000040b0b7812 */ /* 0x000fe400078ec0ff */
[----:B------:R-:W-:Y:S02]  /*0200*/  IADD3 R8, P0, R4, R13, RZ ;  /* 0x0000000d04087210 */ /* 0x000fe40007f1e0ff */
[----:B------:R-:W-:-:S03]  /*0210*/  IADD3 R4, P1, R6, R11, RZ ;  /* 0x0000000b06047210 */ /* 0x000fc60007f3e0ff */
[----:B------:R-:W-:Y:S01]  /*0220*/  IMAD.X R6, RZ, RZ, R5, P0 ;  /* 0x000000ffff067224 */ /* 0x000fe200000e0605 */
[----:B------:R-:W-:Y:S01]  /*0230*/  LEA R5, P0, R8, R4, 0x2 ;  /* 0x0000000408057211 */ /* 0x000fe200078010ff */
[----:B------:R-:W-:Y:S02]  /*0240*/  IMAD.X R7, RZ, RZ, R7, P1 ;  /* 0x000000ffff077224 */ /* 0x000fe400008e0607 */
[----:B------:R-:W-:-:S03]  /*0250*/  IMAD.SHL.U32 R4, R9, 0x10, RZ ;  /* 0x0000001009047824 */ /* 0x000fc600078e00ff */
[----:B------:R-:W-:Y:S02]  /*0260*/  LEA.HI.X R7, R8, R7, R6, 0x2, P0 ;  /* 0x0000000708077211 */ /* 0x000fe400000f1406 */
[----:B------:R-:W-:-:S04]  /*0270*/  IADD3 R5, P0, R4, R5, RZ ;  /* 0x0000000504057210 */ /* 0x000fc80007f1e0ff */
[----:B------:R-:W-:Y:S01]  /*0280*/  LEA.HI.X.SX32 R4, R4, R7, 0x1, P0 ;  /* 0x0000000704047211 */ /* 0x000fe200000f0eff */
[----:B------:R-:W-:-:S03]  /*0290*/  IMAD.SHL.U32 R8, R5, 0x4, RZ ;  /* 0x0000000405087824 */ /* 0x000fc600078e00ff */
[----:B------:R-:W-:Y:S02]  /*02a0*/  SHF.L.U64.HI R4, R5, 0x2, R4 ;  /* 0x0000000205047819 */ /* 0x000fe40000010204 */
[----:B------:R-:W-:Y:S02]  /*02b0*/  IADD3 R6, P0, R8, UR6, RZ ;  /* 0x0000000608067c10 */ /* 0x000fe4000ff1e0ff */
[----:B------:R-:W-:Y:S02]  /*02c0*/  IADD3 R8, P1, R8, UR8, RZ ;  /* 0x0000000808087c10 */ /* 0x000fe4000ff3e0ff */
[----:B------:R-:W-:Y:S02]  /*02d0*/  IADD3.X R7, R4, UR7, RZ, P0, !PT ;  /* 0x0000000704077c10 */ /* 0x000fe400087fe4ff */
[----:B------:R-:W-:Y:S02]  /*02e0*/  IADD3.X R9, R4, UR9, RZ, P1, !PT ;  /* 0x0000000904097c10 */ /* 0x000fe40008ffe4ff */
[----:B------:R-:W1:Y:S02]  /*02f0*/  LDC.64 R4, c[0x0][0x230] ;  /* 0x00008c00ff047b82 */ /* 0x000e640000000a00 */
[----:B------:R-:W4:Y:S04]  /*0300*/  LDG.E.EL R7, desc[UR4][R6.64] ;  /* 0x0000000406077981 */ /* 0x000f28000c2e1900 */
[----:B------:R-:W4:Y:S01]  /*0310*/  LDG.E.EL R9, desc[UR4][R8.64] ;  /* 0x0000000408097981 */ /* 0x000f22000c2e1900 */
[----:B-1----:R-:W-:-:S04]  /*0320*/  IMAD.WIDE R4, R0, 0x4, R4 ;  /* 0x0000000400047825 */ /* 0x002fc800078e0204 */
[----:B----4-:R-:W-:-:S05]  /*0330*/  FFMA R11, R2, R7, R9 ;  /* 0x00000007020b7223 */ /* 0x010fca0000000009 */
[----:B------:R-:W-:Y:S01]  /*0340*/  STG.E desc[UR4][R4.64], R11 ;  /* 0x0000000b04007986 */ /* 0x000fe2000c101904 */
[----:B------:R-:W-:Y:S05]  /*0350*/  EXIT ;  /* 0x000000000000794d */ /* 0x000fea0003800000 */
.L_x_0:
[----:B------:R-:W-:-:S00]  /*0360*/  BRA `(.L_x_0) ;  /* 0xfffffffc00fc7947 */ /* 0x000fc0000383ffff */
[----:B------:R-:W-:-:S00]  /*0370*/  NOP ;  /* 0x0000000000007918 */ /* 0x000fc00000000000 */
        /* <DEDUP_REMOVED lines=8> */
.L_x_1:


//--------------------- .nv.constant0.triton_poi_fused__native_batch_norm_legit_no_training__unsafe_index_add_mul_sigmoid_24 --------------------------
	.section	.nv.constant0.triton_poi_fused__native_batch_norm_legit_no_training__unsafe_index_add_mul_sigmoid_24,"a",@progbits
	.sectionflags	@""
	.align	4
.nv.constant0.triton_poi_fused__native_batch_norm_legit_no_training__unsafe_index_add_mul_sigmoid_24:
	.zero		572
